//
// Generated by NVIDIA NVVM Compiler
//
// Compiler Build ID: CL-36424714
// Cuda compilation tools, release 13.0, V13.0.88
// Based on NVVM 20.0.0
//

.version 9.0
.target sm_100
.address_size 64

	// .globl	_Z15pw_const_kernelPK6float2PS_i
.const .align 8 .b8 H_const[32768];

.visible .entry _Z15pw_const_kernelPK6float2PS_i(
	.param .u64 .ptr .align 1 _Z15pw_const_kernelPK6float2PS_i_param_0,
	.param .u64 .ptr .align 1 _Z15pw_const_kernelPK6float2PS_i_param_1,
	.param .u32 _Z15pw_const_kernelPK6float2PS_i_param_2
)
{
	.reg .pred 	%p<2>;
	.reg .b32 	%r<6>;
	.reg .b32 	%f<10>;
	.reg .b64 	%rd<8>;

	ld.param.u64 	%rd1, [_Z15pw_const_kernelPK6float2PS_i_param_0];
	ld.param.u64 	%rd2, [_Z15pw_const_kernelPK6float2PS_i_param_1];
	ld.param.u32 	%r2, [_Z15pw_const_kernelPK6float2PS_i_param_2];
	mov.u32 	%r3, %ctaid.x;
	mov.u32 	%r4, %ntid.x;
	mov.u32 	%r5, %tid.x;
	mad.lo.s32 	%r1, %r3, %r4, %r5;
	setp.ge.s32 	%p1, %r1, %r2;
	@%p1 bra 	$L__BB0_2;
	cvta.to.global.u64 	%rd3, %rd1;
	cvta.to.global.u64 	%rd4, %rd2;
	mul.wide.s32 	%rd5, %r1, 8;
	add.s64 	%rd6, %rd3, %rd5;
	ld.global.nc.v2.f32 	{%f1, %f2}, [%rd6];
	add.s64 	%rd7, %rd4, %rd5;
	ld.global.v2.f32 	{%f3, %f4}, [%rd7];
	mul.f32 	%f5, %f1, %f3;
	mul.f32 	%f6, %f2, %f4;
	sub.f32 	%f7, %f5, %f6;
	mul.f32 	%f8, %f1, %f4;
	fma.rn.f32 	%f9, %f2, %f3, %f8;
	st.global.v2.f32 	[%rd7], {%f7, %f9};
$L__BB0_2:
	ret;

}


// ===== COMPILED SASS (sm_100) =====

	.target	sm_100

	.elftype	@"ET_EXEC"


//--------------------- .note.nv.tkinfo           --------------------------
	.section	.note.nv.tkinfo,"",@"SHT_NOTE"
	.sectionflags	@"SHF_NOTE_NV_TKINFO"
	.tkinfo
        /*0018*/ 	.word	0x00000002
        /*0030*/ 	.string	""
        /*0030*/ 	.string	"ptxas"
        /*0030*/ 	.string	"Cuda compilation tools, release 13.0, V13.0.88"
        /*0030*/ 	.string	"Build cuda_13.0.r13.0/compiler.36424714_0"
        /*0030*/ 	.string	"-arch sm_100 -m 64 "



//--------------------- .note.nv.cuinfo           --------------------------
	.section	.note.nv.cuinfo,"",@"SHT_NOTE"
	.sectionflags	@"SHF_NOTE_NV_CUINFO"
        /*0018*/ 	.short	0x0002
        /*001a*/ 	.short	0x0064
        /*001c*/ 	.short	0x0082
	.zero		2


//--------------------- .nv.info                  --------------------------
	.section	.nv.info,"",@"SHT_CUDA_INFO"
	.align	4


	//----- nvinfo : EIATTR_REGCOUNT
	.align		4
        /*0000*/ 	.byte	0x04, 0x2f
        /*0002*/ 	.short	(.L_2 - .L_1)
	.align		4
.L_1:
        /*0004*/ 	.word	index@(_Z15pw_const_kernelPK6float2PS_i)
        /*0008*/ 	.word	0x0000000c


	//----- nvinfo : EIATTR_FRAME_SIZE
	.align		4
.L_2:
        /*000c*/ 	.byte	0x04, 0x11
        /*000e*/ 	.short	(.L_4 - .L_3)
	.align		4
.L_3:
        /*0010*/ 	.word	index@(_Z15pw_const_kernelPK6float2PS_i)
        /*0014*/ 	.word	0x00000000


	//----- nvinfo : EIATTR_MIN_STACK_SIZE
	.align		4
.L_4:
        /*0018*/ 	.byte	0x04, 0x12
        /*001a*/ 	.short	(.L_6 - .L_5)
	.align		4
.L_5:
        /*001c*/ 	.word	index@(_Z15pw_const_kernelPK6float2PS_i)
        /*0020*/ 	.word	0x00000000
.L_6:


//--------------------- .nv.compat                --------------------------
	.section	.nv.compat,"",@"SHT_CUDA_COMPAT_INFO"
	.align	4
        /*0000*/ 	.byte	0x02, 0x09, 0x00, 0x00, 0x02, 0x02, 0x01, 0x00, 0x02, 0x05, 0x05, 0x00, 0x03, 0x07, 0x01, 0x01
        /*0010*/ 	.byte	0x02, 0x03, 0x00, 0x00, 0x02, 0x06, 0x01, 0x00, 0x04, 0x0b, 0x08, 0x00, 0x09, 0x00, 0x00, 0x00
        /*0020*/ 	.byte	0x00, 0x00, 0x00, 0x00


//--------------------- .nv.info._Z15pw_const_kernelPK6float2PS_i --------------------------
	.section	.nv.info._Z15pw_const_kernelPK6float2PS_i,"",@"SHT_CUDA_INFO"
	.sectionflags	@""
	.align	4


	//----- nvinfo : EIATTR_CUDA_API_VERSION
	.align		4
        /*0000*/ 	.byte	0x04, 0x37
        /*0002*/ 	.short	(.L_8 - .L_7)
.L_7:
        /*0004*/ 	.word	0x00000082


	//----- nvinfo : EIATTR_KPARAM_INFO
	.align		4
.L_8:
        /*0008*/ 	.byte	0x04, 0x17
        /*000a*/ 	.short	(.L_10 - .L_9)
.L_9:
        /*000c*/ 	.word	0x00000000
        /*0010*/ 	.short	0x0002
        /*0012*/ 	.short	0x0010
        /*0014*/ 	.byte	0x00, 0xf0, 0x11, 0x00


	//----- nvinfo : EIATTR_KPARAM_INFO
	.align		4
.L_10:
        /*0018*/ 	.byte	0x04, 0x17
        /*001a*/ 	.short	(.L_12 - .L_11)
.L_11:
        /*001c*/ 	.word	0x00000000
        /*0020*/ 	.short	0x0001
        /*0022*/ 	.short	0x0008
        /*0024*/ 	.byte	0x00, 0xf5, 0x21, 0x00


	//----- nvinfo : EIATTR_KPARAM_INFO
	.align		4
.L_12:
        /*0028*/ 	.byte	0x04, 0x17
        /*002a*/ 	.short	(.L_14 - .L_13)
.L_13:
        /*002c*/ 	.word	0x00000000
        /*0030*/ 	.short	0x0000
        /*0032*/ 	.short	0x0000
        /*0034*/ 	.byte	0x00, 0xf5, 0x21, 0x00


	//----- nvinfo : EIATTR_SPARSE_MMA_MASK
	.align		4
.L_14:
        /*0038*/ 	.byte	0x03, 0x50
        /*003a*/ 	.short	0x0000


	//----- nvinfo : EIATTR_MAXREG_COUNT
	.align		4
        /*003c*/ 	.byte	0x03, 0x1b
        /*003e*/ 	.short	0x00ff


	//----- nvinfo : EIATTR_MERCURY_ISA_VERSION
	.align		4
        /*0040*/ 	.byte	0x03, 0x5f
        /*0042*/ 	.short	0x0101


	//----- nvinfo : EIATTR_VRC_CTA_INIT_COUNT
	.align		4
        /*0044*/ 	.byte	0x02, 0x4a
	.zero		1
	.zero		1


	//----- nvinfo : EIATTR_EXIT_INSTR_OFFSETS
	.align		4
        /*0048*/ 	.byte	0x04, 0x1c
        /*004a*/ 	.short	(.L_16 - .L_15)


	//   ....[0]....
.L_15:
        /*004c*/ 	.word	0x00000070


	//   ....[1]....
        /*0050*/ 	.word	0x00000140


	//----- nvinfo : EIATTR_CBANK_PARAM_SIZE
	.align		4
.L_16:
        /*0054*/ 	.byte	0x03, 0x19
        /*0056*/ 	.short	0x0014


	//----- nvinfo : EIATTR_PARAM_CBANK
	.align		4
        /*0058*/ 	.byte	0x04, 0x0a
        /*005a*/ 	.short	(.L_18 - .L_17)
	.align		4
.L_17:
        /*005c*/ 	.word	index@(.nv.constant0._Z15pw_const_kernelPK6float2PS_i)
        /*0060*/ 	.short	0x0380
        /*0062*/ 	.short	0x0014


	//----- nvinfo : EIATTR_SW_WAR
	.align		4
.L_18:
        /*0064*/ 	.byte	0x04, 0x36
        /*0066*/ 	.short	(.L_20 - .L_19)
.L_19:
        /*0068*/ 	.word	0x00000008
.L_20:


//--------------------- .nv.callgraph             --------------------------
	.section	.nv.callgraph,"",@"SHT_CUDA_CALLGRAPH"
	.align	4
	.sectionentsize	8
	.align		4
        /*0000*/ 	.word	0x00000000
	.align		4
        /*0004*/ 	.word	0xffffffff
	.align		4
        /*0008*/ 	.word	0x00000000
	.align		4
        /*000c*/ 	.word	0xfffffffe
	.align		4
        /*0010*/ 	.word	0x00000000
	.align		4
        /*0014*/ 	.word	0xfffffffd
	.align		4
        /*0018*/ 	.word	0x00000000
	.align		4
        /*001c*/ 	.word	0xfffffffc


//--------------------- .nv.constant3             --------------------------
	.section	.nv.constant3,"a",@progbits
	.align	8
.nv.constant3:
	.type		H_const,@object
	.size		H_const,(.L_0 - H_const)
H_const:
	.zero		32768
.L_0:


//--------------------- .text._Z15pw_const_kernelPK6float2PS_i --------------------------
	.section	.text._Z15pw_const_kernelPK6float2PS_i,"ax",@progbits
	.align	128
        .global         _Z15pw_const_kernelPK6float2PS_i
        .type           _Z15pw_const_kernelPK6float2PS_i,@function
        .size           _Z15pw_const_kernelPK6float2PS_i,(.L_x_1 - _Z15pw_const_kernelPK6float2PS_i)
        .other          _Z15pw_const_kernelPK6float2PS_i,@"STO_CUDA_ENTRY STV_DEFAULT"
_Z15pw_const_kernelPK6float2PS_i:
.text._Z15pw_const_kernelPK6float2PS_i:
[----:B------:R-:W-:Y:S01]  /*0000*/  LDC R1, c[0x0][0x37c] ;  /* 0x0000df00ff017b82 */ /* 0x000fe20000000800 */
[----:B------:R-:W0:Y:S07]  /*0010*/  S2R R0, SR_TID.X ;  /* 0x0000000000007919 */ /* 0x000e2e0000002100 */
[----:B------:R-:W0:Y:S01]  /*0020*/  S2UR UR4, SR_CTAID.X ;  /* 0x00000000000479c3 */ /* 0x000e220000002500 */
[----:B------:R-:W1:Y:S07]  /*0030*/  LDCU UR5, c[0x0][0x390] ;  /* 0x00007200ff0577ac */ /* 0x000e6e0008000800 */
[----:B------:R-:W0:Y:S02]  /*0040*/  LDC R7, c[0x0][0x360] ;  /* 0x0000d800ff077b82 */ /* 0x000e240000000800 */
[----:B0-----:R-:W-:-:S05]  /*0050*/  IMAD R7, R7, UR4, R0 ;  /* 0x0000000407077c24 */ /* 0x001fca000f8e0200 */
[----:B-1----:R-:W-:-:S13]  /*0060*/  ISETP.GE.AND P0, PT, R7, UR5, PT ;  /* 0x0000000507007c0c */ /* 0x002fda000bf06270 */
[----:B------:R-:W-:Y:S05]  /*0070*/  @P0 EXIT ;  /* 0x000000000000094d */ /* 0x000fea0003800000 */
[----:B------:R-:W0:Y:S01]  /*0080*/  LDC.64 R2, c[0x0][0x380] ;  /* 0x0000e000ff027b82 */ /* 0x000e220000000a00 */
[----:B------:R-:W1:Y:S07]  /*0090*/  LDCU.64 UR4, c[0x0][0x358] ;  /* 0x00006b00ff0477ac */ /* 0x000e6e0008000a00 */
[----:B------:R-:W2:Y:S01]  /*00a0*/  LDC.64 R4, c[0x0][0x388] ;  /* 0x0000e200ff047b82 */ /* 0x000ea20000000a00 */
[----:B0-----:R-:W-:-:S06]  /*00b0*/  IMAD.WIDE R2, R7, 0x8, R2 ;  /* 0x0000000807027825 */ /* 0x001fcc00078e0202 */
[----:B-1----:R-:W3:Y:S01]  /*00c0*/  LDG.E.64.CONSTANT R2, desc[UR4][R2.64] ;  /* 0x0000000402027981 */ /* 0x002ee2000c1e9b00 */
[----:B--2---:R-:W-:-:S05]  /*00d0*/  IMAD.WIDE R4, R7, 0x8, R4 ;  /* 0x0000000807047825 */ /* 0x004fca00078e0204 */
[----:B------:R-:W3:Y:S02]  /*00e0*/  LDG.E.64 R6, desc[UR4][R4.64] ;  /* 0x0000000404067981 */ /* 0x000ee4000c1e1b00 */
[-C--:B---3--:R-:W-:Y:S01]  /*00f0*/  FMUL R9, R3, R7.reuse ;  /* 0x0000000703097220 */ /* 0x088fe20000400000 */
[----:B------:R-:W-:-:S03]  /*0100*/  FMUL R0, R2, R7 ;  /* 0x0000000702007220 */ /* 0x000fc60000400000 */
[-C--:B------:R-:W-:Y:S01]  /*0110*/  FFMA R8, R2, R6.reuse, -R9 ;  /* 0x0000000602087223 */ /* 0x080fe20000000809 */
[----:B------:R-:W-:-:S05]  /*0120*/  FFMA R9, R3, R6, R0 ;  /* 0x0000000603097223 */ /* 0x000fca0000000000 */
[----:B------:R-:W-:Y:S01]  /*0130*/  STG.E.64 desc[UR4][R4.64], R8 ;  /* 0x0000000804007986 */ /* 0x000fe2000c101b04 */
[----:B------:R-:W-:Y:S05]  /*0140*/  EXIT ;  /* 0x000000000000794d */ /* 0x000fea0003800000 */
.L_x_0:
[----:B------:R-:W-:-:S00]  /*0150*/  BRA `(.L_x_0) ;  /* 0xfffffffc00fc7947 */ /* 0x000fc0000383ffff */
[----:B------:R-:W-:-:S00]  /*0160*/  NOP ;  /* 0x0000000000007918 */ /* 0x000fc00000000000 */
        /* <DEDUP_REMOVED lines=9> */
.L_x_1:


//--------------------- .nv.shared.reserved.0     --------------------------
	.section	.nv.shared.reserved.0,"aw",@nobits
	.weak		__nv_reservedSMEM_offset_0_alias
	.size		__nv_reservedSMEM_offset_0_alias, 0, 64
	.other		__nv_reservedSMEM_offset_0_alias,@"STO_CUDA_RESERVED_SHARED STV_DEFAULT"
__nv_reservedSMEM_offset_0_alias:
	.zero		0
	.zero		64


//--------------------- .nv.constant0._Z15pw_const_kernelPK6float2PS_i --------------------------
	.section	.nv.constant0._Z15pw_const_kernelPK6float2PS_i,"a",@progbits
	.sectionflags	@""
	.align	4
.nv.constant0._Z15pw_const_kernelPK6float2PS_i:
	.zero		916


//--------------------- SYMBOLS --------------------------

	.type		.nv.reservedSmem.offset0,@object
	.size		.nv.reservedSmem.offset0,0x4
